//
// Generated by NVIDIA NVVM Compiler
//
// Compiler Build ID: CL-36424714
// Cuda compilation tools, release 13.0, V13.0.88
// Based on NVVM 20.0.0
//

.version 9.0
.target sm_100
.address_size 64

	// .globl	_ZN3cub18CUB_300001_SM_10006detail11EmptyKernelIvEEvv
.global .align 1 .b8 _ZN40_INTERNAL_d5396241_4_k_cu_5b416310_459364cuda3std3__45__cpo5beginE[1];
.global .align 1 .b8 _ZN40_INTERNAL_d5396241_4_k_cu_5b416310_459364cuda3std3__45__cpo3endE[1];
.global .align 1 .b8 _ZN40_INTERNAL_d5396241_4_k_cu_5b416310_459364cuda3std3__45__cpo6cbeginE[1];
.global .align 1 .b8 _ZN40_INTERNAL_d5396241_4_k_cu_5b416310_459364cuda3std3__45__cpo4cendE[1];
.global .align 1 .b8 _ZN40_INTERNAL_d5396241_4_k_cu_5b416310_459364cuda3std3__45__cpo6rbeginE[1];
.global .align 1 .b8 _ZN40_INTERNAL_d5396241_4_k_cu_5b416310_459364cuda3std3__45__cpo4rendE[1];
.global .align 1 .b8 _ZN40_INTERNAL_d5396241_4_k_cu_5b416310_459364cuda3std3__45__cpo7crbeginE[1];
.global .align 1 .b8 _ZN40_INTERNAL_d5396241_4_k_cu_5b416310_459364cuda3std3__45__cpo5crendE[1];
.global .align 1 .b8 _ZN40_INTERNAL_d5396241_4_k_cu_5b416310_459364cuda3std3__442_GLOBAL__N__d5396241_4_k_cu_5b416310_459366ignoreE[1];
.global .align 1 .b8 _ZN40_INTERNAL_d5396241_4_k_cu_5b416310_459364cuda3std3__419piecewise_constructE[1];
.global .align 1 .b8 _ZN40_INTERNAL_d5396241_4_k_cu_5b416310_459364cuda3std3__48in_placeE[1];
.global .align 1 .b8 _ZN40_INTERNAL_d5396241_4_k_cu_5b416310_459364cuda3std3__420unreachable_sentinelE[1];
.global .align 1 .b8 _ZN40_INTERNAL_d5396241_4_k_cu_5b416310_459364cuda3std3__47nulloptE[1];
.global .align 1 .b8 _ZN40_INTERNAL_d5396241_4_k_cu_5b416310_459364cuda3std3__48unexpectE[1];
.global .align 1 .b8 _ZN40_INTERNAL_d5396241_4_k_cu_5b416310_459364cuda3std6ranges3__45__cpo4swapE[1];
.global .align 1 .b8 _ZN40_INTERNAL_d5396241_4_k_cu_5b416310_459364cuda3std6ranges3__45__cpo9iter_moveE[1];
.global .align 1 .b8 _ZN40_INTERNAL_d5396241_4_k_cu_5b416310_459364cuda3std6ranges3__45__cpo5beginE[1];
.global .align 1 .b8 _ZN40_INTERNAL_d5396241_4_k_cu_5b416310_459364cuda3std6ranges3__45__cpo3endE[1];
.global .align 1 .b8 _ZN40_INTERNAL_d5396241_4_k_cu_5b416310_459364cuda3std6ranges3__45__cpo6cbeginE[1];
.global .align 1 .b8 _ZN40_INTERNAL_d5396241_4_k_cu_5b416310_459364cuda3std6ranges3__45__cpo4cendE[1];
.global .align 1 .b8 _ZN40_INTERNAL_d5396241_4_k_cu_5b416310_459364cuda3std6ranges3__45__cpo7advanceE[1];
.global .align 1 .b8 _ZN40_INTERNAL_d5396241_4_k_cu_5b416310_459364cuda3std6ranges3__45__cpo9iter_swapE[1];
.global .align 1 .b8 _ZN40_INTERNAL_d5396241_4_k_cu_5b416310_459364cuda3std6ranges3__45__cpo4nextE[1];
.global .align 1 .b8 _ZN40_INTERNAL_d5396241_4_k_cu_5b416310_459364cuda3std6ranges3__45__cpo4prevE[1];
.global .align 1 .b8 _ZN40_INTERNAL_d5396241_4_k_cu_5b416310_459364cuda3std6ranges3__45__cpo4dataE[1];
.global .align 1 .b8 _ZN40_INTERNAL_d5396241_4_k_cu_5b416310_459364cuda3std6ranges3__45__cpo5cdataE[1];
.global .align 1 .b8 _ZN40_INTERNAL_d5396241_4_k_cu_5b416310_459364cuda3std6ranges3__45__cpo4sizeE[1];
.global .align 1 .b8 _ZN40_INTERNAL_d5396241_4_k_cu_5b416310_459364cuda3std6ranges3__45__cpo5ssizeE[1];
.global .align 1 .b8 _ZN40_INTERNAL_d5396241_4_k_cu_5b416310_459364cuda3std6ranges3__45__cpo8distanceE[1];
.global .align 1 .b8 _ZN40_INTERNAL_d5396241_4_k_cu_5b416310_459366thrust24THRUST_300001_SM_1000_NS6system6detail10sequential3seqE[1];
.global .align 1 .b8 _ZN40_INTERNAL_d5396241_4_k_cu_5b416310_459366thrust24THRUST_300001_SM_1000_NS12placeholders2_1E[1];
.global .align 1 .b8 _ZN40_INTERNAL_d5396241_4_k_cu_5b416310_459366thrust24THRUST_300001_SM_1000_NS12placeholders2_2E[1];
.global .align 1 .b8 _ZN40_INTERNAL_d5396241_4_k_cu_5b416310_459366thrust24THRUST_300001_SM_1000_NS12placeholders2_3E[1];
.global .align 1 .b8 _ZN40_INTERNAL_d5396241_4_k_cu_5b416310_459366thrust24THRUST_300001_SM_1000_NS12placeholders2_4E[1];
.global .align 1 .b8 _ZN40_INTERNAL_d5396241_4_k_cu_5b416310_459366thrust24THRUST_300001_SM_1000_NS12placeholders2_5E[1];
.global .align 1 .b8 _ZN40_INTERNAL_d5396241_4_k_cu_5b416310_459366thrust24THRUST_300001_SM_1000_NS12placeholders2_6E[1];
.global .align 1 .b8 _ZN40_INTERNAL_d5396241_4_k_cu_5b416310_459366thrust24THRUST_300001_SM_1000_NS12placeholders2_7E[1];
.global .align 1 .b8 _ZN40_INTERNAL_d5396241_4_k_cu_5b416310_459366thrust24THRUST_300001_SM_1000_NS12placeholders2_8E[1];
.global .align 1 .b8 _ZN40_INTERNAL_d5396241_4_k_cu_5b416310_459366thrust24THRUST_300001_SM_1000_NS12placeholders2_9E[1];
.global .align 1 .b8 _ZN40_INTERNAL_d5396241_4_k_cu_5b416310_459366thrust24THRUST_300001_SM_1000_NS12placeholders3_10E[1];

.visible .entry _ZN3cub18CUB_300001_SM_10006detail11EmptyKernelIvEEvv()
{


	ret;

}


// ===== COMPILED SASS (sm_100) =====

	.target	sm_100

	.elftype	@"ET_EXEC"


//--------------------- .note.nv.tkinfo           --------------------------
	.section	.note.nv.tkinfo,"",@"SHT_NOTE"
	.sectionflags	@"SHF_NOTE_NV_TKINFO"
	.tkinfo
        /*0018*/ 	.word	0x00000002
        /*0030*/ 	.string	""
        /*0030*/ 	.string	"ptxas"
        /*0030*/ 	.string	"Cuda compilation tools, release 13.0, V13.0.88"
        /*0030*/ 	.string	"Build cuda_13.0.r13.0/compiler.36424714_0"
        /*0030*/ 	.string	"-arch sm_100 -m 64 "



//--------------------- .note.nv.cuinfo           --------------------------
	.section	.note.nv.cuinfo,"",@"SHT_NOTE"
	.sectionflags	@"SHF_NOTE_NV_CUINFO"
        /*0018*/ 	.short	0x0002
        /*001a*/ 	.short	0x0064
        /*001c*/ 	.short	0x0082
	.zero		2


//--------------------- .nv.info                  --------------------------
	.section	.nv.info,"",@"SHT_CUDA_INFO"
	.align	4


	//----- nvinfo : EIATTR_REGCOUNT
	.align		4
        /*0000*/ 	.byte	0x04, 0x2f
        /*0002*/ 	.short	(.L_41 - .L_40)
	.align		4
.L_40:
        /*0004*/ 	.word	index@(_ZN3cub18CUB_300001_SM_10006detail11EmptyKernelIvEEvv)
        /*0008*/ 	.word	0x00000004


	//----- nvinfo : EIATTR_FRAME_SIZE
	.align		4
.L_41:
        /*000c*/ 	.byte	0x04, 0x11
        /*000e*/ 	.short	(.L_43 - .L_42)
	.align		4
.L_42:
        /*0010*/ 	.word	index@(_ZN3cub18CUB_300001_SM_10006detail11EmptyKernelIvEEvv)
        /*0014*/ 	.word	0x00000000


	//----- nvinfo : EIATTR_MIN_STACK_SIZE
	.align		4
.L_43:
        /*0018*/ 	.byte	0x04, 0x12
        /*001a*/ 	.short	(.L_45 - .L_44)
	.align		4
.L_44:
        /*001c*/ 	.word	index@(_ZN3cub18CUB_300001_SM_10006detail11EmptyKernelIvEEvv)
        /*0020*/ 	.word	0x00000000
.L_45:


//--------------------- .nv.compat                --------------------------
	.section	.nv.compat,"",@"SHT_CUDA_COMPAT_INFO"
	.align	4
        /*0000*/ 	.byte	0x02, 0x09, 0x00, 0x00, 0x02, 0x02, 0x01, 0x00, 0x02, 0x05, 0x05, 0x00, 0x03, 0x07, 0x01, 0x01
        /*0010*/ 	.byte	0x02, 0x03, 0x00, 0x00, 0x02, 0x06, 0x01, 0x00, 0x04, 0x0b, 0x08, 0x00, 0x09, 0x00, 0x00, 0x00
        /*0020*/ 	.byte	0x00, 0x00, 0x00, 0x00


//--------------------- .nv.info._ZN3cub18CUB_300001_SM_10006detail11EmptyKernelIvEEvv --------------------------
	.section	.nv.info._ZN3cub18CUB_300001_SM_10006detail11EmptyKernelIvEEvv,"",@"SHT_CUDA_INFO"
	.sectionflags	@""
	.align	4


	//----- nvinfo : EIATTR_CUDA_API_VERSION
	.align		4
        /*0000*/ 	.byte	0x04, 0x37
        /*0002*/ 	.short	(.L_47 - .L_46)
.L_46:
        /*0004*/ 	.word	0x00000082


	//----- nvinfo : EIATTR_SPARSE_MMA_MASK
	.align		4
.L_47:
        /*0008*/ 	.byte	0x03, 0x50
        /*000a*/ 	.short	0x0000


	//----- nvinfo : EIATTR_MAXREG_COUNT
	.align		4
        /*000c*/ 	.byte	0x03, 0x1b
        /*000e*/ 	.short	0x00ff


	//----- nvinfo : EIATTR_MERCURY_ISA_VERSION
	.align		4
        /*0010*/ 	.byte	0x03, 0x5f
        /*0012*/ 	.short	0x0101


	//----- nvinfo : EIATTR_VRC_CTA_INIT_COUNT
	.align		4
        /*0014*/ 	.byte	0x02, 0x4a
	.zero		1
	.zero		1


	//----- nvinfo : EIATTR_EXIT_INSTR_OFFSETS
	.align		4
        /*0018*/ 	.byte	0x04, 0x1c
        /*001a*/ 	.short	(.L_49 - .L_48)


	//   ....[0]....
.L_48:
        /*001c*/ 	.word	0x00000010


	//----- nvinfo : EIATTR_SW_WAR
	.align		4
.L_49:
        /*0020*/ 	.byte	0x04, 0x36
        /*0022*/ 	.short	(.L_51 - .L_50)
.L_50:
        /*0024*/ 	.word	0x00000008
.L_51:


//--------------------- .nv.callgraph             --------------------------
	.section	.nv.callgraph,"",@"SHT_CUDA_CALLGRAPH"
	.align	4
	.sectionentsize	8
	.align		4
        /*0000*/ 	.word	0x00000000
	.align		4
        /*0004*/ 	.word	0xffffffff
	.align		4
        /*0008*/ 	.word	0x00000000
	.align		4
        /*000c*/ 	.word	0xfffffffe
	.align		4
        /*0010*/ 	.word	0x00000000
	.align		4
        /*0014*/ 	.word	0xfffffffd
	.align		4
        /*0018*/ 	.word	0x00000000
	.align		4
        /*001c*/ 	.word	0xfffffffc


//--------------------- .nv.constant4             --------------------------
	.section	.nv.constant4,"a",@progbits
	.align	8
	.align		8
.nv.constant4:
        /*0000*/ 	.dword	_ZN40_INTERNAL_d5396241_4_k_cu_5b416310_462034cuda3std3__45__cpo5beginE
	.align		8
        /*0008*/ 	.dword	_ZN40_INTERNAL_d5396241_4_k_cu_5b416310_462034cuda3std3__45__cpo3endE
	.align		8
        /*0010*/ 	.dword	_ZN40_INTERNAL_d5396241_4_k_cu_5b416310_462034cuda3std3__45__cpo6cbeginE
	.align		8
        /*0018*/ 	.dword	_ZN40_INTERNAL_d5396241_4_k_cu_5b416310_462034cuda3std3__45__cpo4cendE
	.align		8
        /*0020*/ 	.dword	_ZN40_INTERNAL_d5396241_4_k_cu_5b416310_462034cuda3std3__45__cpo6rbeginE
	.align		8
        /*0028*/ 	.dword	_ZN40_INTERNAL_d5396241_4_k_cu_5b416310_462034cuda3std3__45__cpo4rendE
	.align		8
        /*0030*/ 	.dword	_ZN40_INTERNAL_d5396241_4_k_cu_5b416310_462034cuda3std3__45__cpo7crbeginE
	.align		8
        /*0038*/ 	.dword	_ZN40_INTERNAL_d5396241_4_k_cu_5b416310_462034cuda3std3__45__cpo5crendE
	.align		8
        /*0040*/ 	.dword	_ZN40_INTERNAL_d5396241_4_k_cu_5b416310_462034cuda3std3__442_GLOBAL__N__d5396241_4_k_cu_5b416310_462036ignoreE
	.align		8
        /*0048*/ 	.dword	_ZN40_INTERNAL_d5396241_4_k_cu_5b416310_462034cuda3std3__419piecewise_constructE
	.align		8
        /*0050*/ 	.dword	_ZN40_INTERNAL_d5396241_4_k_cu_5b416310_462034cuda3std3__48in_placeE
	.align		8
        /*0058*/ 	.dword	_ZN40_INTERNAL_d5396241_4_k_cu_5b416310_462034cuda3std3__420unreachable_sentinelE
	.align		8
        /*0060*/ 	.dword	_ZN40_INTERNAL_d5396241_4_k_cu_5b416310_462034cuda3std3__47nulloptE
	.align		8
        /*0068*/ 	.dword	_ZN40_INTERNAL_d5396241_4_k_cu_5b416310_462034cuda3std3__48unexpectE
	.align		8
        /*0070*/ 	.dword	_ZN40_INTERNAL_d5396241_4_k_cu_5b416310_462034cuda3std6ranges3__45__cpo4swapE
	.align		8
        /*0078*/ 	.dword	_ZN40_INTERNAL_d5396241_4_k_cu_5b416310_462034cuda3std6ranges3__45__cpo9iter_moveE
	.align		8
        /*0080*/ 	.dword	_ZN40_INTERNAL_d5396241_4_k_cu_5b416310_462034cuda3std6ranges3__45__cpo5beginE
	.align		8
        /*0088*/ 	.dword	_ZN40_INTERNAL_d5396241_4_k_cu_5b416310_462034cuda3std6ranges3__45__cpo3endE
	.align		8
        /*0090*/ 	.dword	_ZN40_INTERNAL_d5396241_4_k_cu_5b416310_462034cuda3std6ranges3__45__cpo6cbeginE
	.align		8
        /*0098*/ 	.dword	_ZN40_INTERNAL_d5396241_4_k_cu_5b416310_462034cuda3std6ranges3__45__cpo4cendE
	.align		8
        /*00a0*/ 	.dword	_ZN40_INTERNAL_d5396241_4_k_cu_5b416310_462034cuda3std6ranges3__45__cpo7advanceE
	.align		8
        /*00a8*/ 	.dword	_ZN40_INTERNAL_d5396241_4_k_cu_5b416310_462034cuda3std6ranges3__45__cpo9iter_swapE
	.align		8
        /*00b0*/ 	.dword	_ZN40_INTERNAL_d5396241_4_k_cu_5b416310_462034cuda3std6ranges3__45__cpo4nextE
	.align		8
        /*00b8*/ 	.dword	_ZN40_INTERNAL_d5396241_4_k_cu_5b416310_462034cuda3std6ranges3__45__cpo4prevE
	.align		8
        /*00c0*/ 	.dword	_ZN40_INTERNAL_d5396241_4_k_cu_5b416310_462034cuda3std6ranges3__45__cpo4dataE
	.align		8
        /*00c8*/ 	.dword	_ZN40_INTERNAL_d5396241_4_k_cu_5b416310_462034cuda3std6ranges3__45__cpo5cdataE
	.align		8
        /*00d0*/ 	.dword	_ZN40_INTERNAL_d5396241_4_k_cu_5b416310_462034cuda3std6ranges3__45__cpo4sizeE
	.align		8
        /*00d8*/ 	.dword	_ZN40_INTERNAL_d5396241_4_k_cu_5b416310_462034cuda3std6ranges3__45__cpo5ssizeE
	.align		8
        /*00e0*/ 	.dword	_ZN40_INTERNAL_d5396241_4_k_cu_5b416310_462034cuda3std6ranges3__45__cpo8distanceE
	.align		8
        /*00e8*/ 	.dword	_ZN40_INTERNAL_d5396241_4_k_cu_5b416310_462036thrust24THRUST_300001_SM_1000_NS6system6detail10sequential3seqE
	.align		8
        /*00f0*/ 	.dword	_ZN40_INTERNAL_d5396241_4_k_cu_5b416310_462036thrust24THRUST_300001_SM_1000_NS12placeholders2_1E
	.align		8
        /*00f8*/ 	.dword	_ZN40_INTERNAL_d5396241_4_k_cu_5b416310_462036thrust24THRUST_300001_SM_1000_NS12placeholders2_2E
	.align		8
        /*0100*/ 	.dword	_ZN40_INTERNAL_d5396241_4_k_cu_5b416310_462036thrust24THRUST_300001_SM_1000_NS12placeholders2_3E
	.align		8
        /*0108*/ 	.dword	_ZN40_INTERNAL_d5396241_4_k_cu_5b416310_462036thrust24THRUST_300001_SM_1000_NS12placeholders2_4E
	.align		8
        /*0110*/ 	.dword	_ZN40_INTERNAL_d5396241_4_k_cu_5b416310_462036thrust24THRUST_300001_SM_1000_NS12placeholders2_5E
	.align		8
        /*0118*/ 	.dword	_ZN40_INTERNAL_d5396241_4_k_cu_5b416310_462036thrust24THRUST_300001_SM_1000_NS12placeholders2_6E
	.align		8
        /*0120*/ 	.dword	_ZN40_INTERNAL_d5396241_4_k_cu_5b416310_462036thrust24THRUST_300001_SM_1000_NS12placeholders2_7E
	.align		8
        /*0128*/ 	.dword	_ZN40_INTERNAL_d5396241_4_k_cu_5b416310_462036thrust24THRUST_300001_SM_1000_NS12placeholders2_8E
	.align		8
        /*0130*/ 	.dword	_ZN40_INTERNAL_d5396241_4_k_cu_5b416310_462036thrust24THRUST_300001_SM_1000_NS12placeholders2_9E
	.align		8
        /*0138*/ 	.dword	_ZN40_INTERNAL_d5396241_4_k_cu_5b416310_462036thrust24THRUST_300001_SM_1000_NS12placeholders3_10E


//--------------------- .text._ZN3cub18CUB_300001_SM_10006detail11EmptyKernelIvEEvv --------------------------
	.section	.text._ZN3cub18CUB_300001_SM_10006detail11EmptyKernelIvEEvv,"ax",@progbits
	.align	128
        .global         _ZN3cub18CUB_300001_SM_10006detail11EmptyKernelIvEEvv
        .type           _ZN3cub18CUB_300001_SM_10006detail11EmptyKernelIvEEvv,@function
        .size           _ZN3cub18CUB_300001_SM_10006detail11EmptyKernelIvEEvv,(.L_x_1 - _ZN3cub18CUB_300001_SM_10006detail11EmptyKernelIvEEvv)
        .other          _ZN3cub18CUB_300001_SM_10006detail11EmptyKernelIvEEvv,@"STO_CUDA_ENTRY STV_DEFAULT"
_ZN3cub18CUB_300001_SM_10006detail11EmptyKernelIvEEvv:
.text._ZN3cub18CUB_300001_SM_10006detail11EmptyKernelIvEEvv:
[----:B------:R-:W-:Y:S01]  /*0000*/  LDC R1, c[0x0][0x37c] ;  /* 0x0000df00ff017b82 */ /* 0x000fe20000000800 */
[----:B------:R-:W-:Y:S05]  /*0010*/  EXIT ;  /* 0x000000000000794d */ /* 0x000fea0003800000 */
.L_x_0:
[----:B------:R-:W-:-:S00]  /*0020*/  BRA `(.L_x_0) ;  /* 0xfffffffc00fc7947 */ /* 0x000fc0000383ffff */
[----:B------:R-:W-:-:S00]  /*0030*/  NOP ;  /* 0x0000000000007918 */ /* 0x000fc00000000000 */
        /* <DEDUP_REMOVED lines=12> */
.L_x_1:


//--------------------- .nv.shared.reserved.0     --------------------------
	.section	.nv.shared.reserved.0,"aw",@nobits
	.weak		__nv_reservedSMEM_offset_0_alias
	.size		__nv_reservedSMEM_offset_0_alias, 0, 64
	.other		__nv_reservedSMEM_offset_0_alias,@"STO_CUDA_RESERVED_SHARED STV_DEFAULT"
__nv_reservedSMEM_offset_0_alias:
	.zero		0
	.zero		64


//--------------------- .nv.global                --------------------------
	.section	.nv.global,"aw",@nobits
.nv.global:
	.type		_ZN40_INTERNAL_d5396241_4_k_cu_5b416310_462036thrust24THRUST_300001_SM_1000_NS12placeholders2_5E,@object
	.size		_ZN40_INTERNAL_d5396241_4_k_cu_5b416310_462036thrust24THRUST_300001_SM_1000_NS12placeholders2_5E,(_ZN40_INTERNAL_d5396241_4_k_cu_5b416310_462034cuda3std3__45__cpo6cbeginE - _ZN40_INTERNAL_d5396241_4_k_cu_5b416310_462036thrust24THRUST_300001_SM_1000_NS12placeholders2_5E)
_ZN40_INTERNAL_d5396241_4_k_cu_5b416310_462036thrust24THRUST_300001_SM_1000_NS12placeholders2_5E:
	.zero		1
	.type		_ZN40_INTERNAL_d5396241_4_k_cu_5b416310_462034cuda3std3__45__cpo6cbeginE,@object
	.size		_ZN40_INTERNAL_d5396241_4_k_cu_5b416310_462034cuda3std3__45__cpo6cbeginE,(_ZN40_INTERNAL_d5396241_4_k_cu_5b416310_462034cuda3std6ranges3__45__cpo6cbeginE - _ZN40_INTERNAL_d5396241_4_k_cu_5b416310_462034cuda3std3__45__cpo6cbeginE)
_ZN40_INTERNAL_d5396241_4_k_cu_5b416310_462034cuda3std3__45__cpo6cbeginE:
	.zero		1
	.type		_ZN40_INTERNAL_d5396241_4_k_cu_5b416310_462034cuda3std6ranges3__45__cpo6cbeginE,@object
	.size		_ZN40_INTERNAL_d5396241_4_k_cu_5b416310_462034cuda3std6ranges3__45__cpo6cbeginE,(_ZN40_INTERNAL_d5396241_4_k_cu_5b416310_462034cuda3std3__48in_placeE - _ZN40_INTERNAL_d5396241_4_k_cu_5b416310_462034cuda3std6ranges3__45__cpo6cbeginE)
_ZN40_INTERNAL_d5396241_4_k_cu_5b416310_462034cuda3std6ranges3__45__cpo6cbeginE:
	.zero		1
	.type		_ZN40_INTERNAL_d5396241_4_k_cu_5b416310_462034cuda3std3__48in_placeE,@object
	.size		_ZN40_INTERNAL_d5396241_4_k_cu_5b416310_462034cuda3std3__48in_placeE,(_ZN40_INTERNAL_d5396241_4_k_cu_5b416310_462034cuda3std6ranges3__45__cpo4sizeE - _ZN40_INTERNAL_d5396241_4_k_cu_5b416310_462034cuda3std3__48in_placeE)
_ZN40_INTERNAL_d5396241_4_k_cu_5b416310_462034cuda3std3__48in_placeE:
	.zero		1
	.type		_ZN40_INTERNAL_d5396241_4_k_cu_5b416310_462034cuda3std6ranges3__45__cpo4sizeE,@object
	.size		_ZN40_INTERNAL_d5396241_4_k_cu_5b416310_462034cuda3std6ranges3__45__cpo4sizeE,(_ZN40_INTERNAL_d5396241_4_k_cu_5b416310_462036thrust24THRUST_300001_SM_1000_NS12placeholders2_9E - _ZN40_INTERNAL_d5396241_4_k_cu_5b416310_462034cuda3std6ranges3__45__cpo4sizeE)
_ZN40_INTERNAL_d5396241_4_k_cu_5b416310_462034cuda3std6ranges3__45__cpo4sizeE:
	.zero		1
	.type		_ZN40_INTERNAL_d5396241_4_k_cu_5b416310_462036thrust24THRUST_300001_SM_1000_NS12placeholders2_9E,@object
	.size		_ZN40_INTERNAL_d5396241_4_k_cu_5b416310_462036thrust24THRUST_300001_SM_1000_NS12placeholders2_9E,(_ZN40_INTERNAL_d5396241_4_k_cu_5b416310_462034cuda3std3__45__cpo7crbeginE - _ZN40_INTERNAL_d5396241_4_k_cu_5b416310_462036thrust24THRUST_300001_SM_1000_NS12placeholders2_9E)
_ZN40_INTERNAL_d5396241_4_k_cu_5b416310_462036thrust24THRUST_300001_SM_1000_NS12placeholders2_9E:
	.zero		1
	.type		_ZN40_INTERNAL_d5396241_4_k_cu_5b416310_462034cuda3std3__45__cpo7crbeginE,@object
	.size		_ZN40_INTERNAL_d5396241_4_k_cu_5b416310_462034cuda3std3__45__cpo7crbeginE,(_ZN40_INTERNAL_d5396241_4_k_cu_5b416310_462034cuda3std6ranges3__45__cpo4nextE - _ZN40_INTERNAL_d5396241_4_k_cu_5b416310_462034cuda3std3__45__cpo7crbeginE)
_ZN40_INTERNAL_d5396241_4_k_cu_5b416310_462034cuda3std3__45__cpo7crbeginE:
	.zero		1
	.type		_ZN40_INTERNAL_d5396241_4_k_cu_5b416310_462034cuda3std6ranges3__45__cpo4nextE,@object
	.size		_ZN40_INTERNAL_d5396241_4_k_cu_5b416310_462034cuda3std6ranges3__45__cpo4nextE,(_ZN40_INTERNAL_d5396241_4_k_cu_5b416310_462034cuda3std6ranges3__45__cpo4swapE - _ZN40_INTERNAL_d5396241_4_k_cu_5b416310_462034cuda3std6ranges3__45__cpo4nextE)
_ZN40_INTERNAL_d5396241_4_k_cu_5b416310_462034cuda3std6ranges3__45__cpo4nextE:
	.zero		1
	.type		_ZN40_INTERNAL_d5396241_4_k_cu_5b416310_462034cuda3std6ranges3__45__cpo4swapE,@object
	.size		_ZN40_INTERNAL_d5396241_4_k_cu_5b416310_462034cuda3std6ranges3__45__cpo4swapE,(_ZN40_INTERNAL_d5396241_4_k_cu_5b416310_462036thrust24THRUST_300001_SM_1000_NS12placeholders2_1E - _ZN40_INTERNAL_d5396241_4_k_cu_5b416310_462034cuda3std6ranges3__45__cpo4swapE)
_ZN40_INTERNAL_d5396241_4_k_cu_5b416310_462034cuda3std6ranges3__45__cpo4swapE:
	.zero		1
	.type		_ZN40_INTERNAL_d5396241_4_k_cu_5b416310_462036thrust24THRUST_300001_SM_1000_NS12placeholders2_1E,@object
	.size		_ZN40_INTERNAL_d5396241_4_k_cu_5b416310_462036thrust24THRUST_300001_SM_1000_NS12placeholders2_1E,(_ZN40_INTERNAL_d5396241_4_k_cu_5b416310_462036thrust24THRUST_300001_SM_1000_NS12placeholders2_3E - _ZN40_INTERNAL_d5396241_4_k_cu_5b416310_462036thrust24THRUST_300001_SM_1000_NS12placeholders2_1E)
_ZN40_INTERNAL_d5396241_4_k_cu_5b416310_462036thrust24THRUST_300001_SM_1000_NS12placeholders2_1E:
	.zero		1
	.type		_ZN40_INTERNAL_d5396241_4_k_cu_5b416310_462036thrust24THRUST_300001_SM_1000_NS12placeholders2_3E,@object
	.size		_ZN40_INTERNAL_d5396241_4_k_cu_5b416310_462036thrust24THRUST_300001_SM_1000_NS12placeholders2_3E,(_ZN40_INTERNAL_d5396241_4_k_cu_5b416310_462034cuda3std3__45__cpo5beginE - _ZN40_INTERNAL_d5396241_4_k_cu_5b416310_462036thrust24THRUST_300001_SM_1000_NS12placeholders2_3E)
_ZN40_INTERNAL_d5396241_4_k_cu_5b416310_462036thrust24THRUST_300001_SM_1000_NS12placeholders2_3E:
	.zero		1
	.type		_ZN40_INTERNAL_d5396241_4_k_cu_5b416310_462034cuda3std3__45__cpo5beginE,@object
	.size		_ZN40_INTERNAL_d5396241_4_k_cu_5b416310_462034cuda3std3__45__cpo5beginE,(_ZN40_INTERNAL_d5396241_4_k_cu_5b416310_462034cuda3std6ranges3__45__cpo5beginE - _ZN40_INTERNAL_d5396241_4_k_cu_5b416310_462034cuda3std3__45__cpo5beginE)
_ZN40_INTERNAL_d5396241_4_k_cu_5b416310_462034cuda3std3__45__cpo5beginE:
	.zero		1
	.type		_ZN40_INTERNAL_d5396241_4_k_cu_5b416310_462034cuda3std6ranges3__45__cpo5beginE,@object
	.size		_ZN40_INTERNAL_d5396241_4_k_cu_5b416310_462034cuda3std6ranges3__45__cpo5beginE,(_ZN40_INTERNAL_d5396241_4_k_cu_5b416310_462034cuda3std3__442_GLOBAL__N__d5396241_4_k_cu_5b416310_462036ignoreE - _ZN40_INTERNAL_d5396241_4_k_cu_5b416310_462034cuda3std6ranges3__45__cpo5beginE)
_ZN40_INTERNAL_d5396241_4_k_cu_5b416310_462034cuda3std6ranges3__45__cpo5beginE:
	.zero		1
	.type		_ZN40_INTERNAL_d5396241_4_k_cu_5b416310_462034cuda3std3__442_GLOBAL__N__d5396241_4_k_cu_5b416310_462036ignoreE,@object
	.size		_ZN40_INTERNAL_d5396241_4_k_cu_5b416310_462034cuda3std3__442_GLOBAL__N__d5396241_4_k_cu_5b416310_462036ignoreE,(_ZN40_INTERNAL_d5396241_4_k_cu_5b416310_462034cuda3std6ranges3__45__cpo4dataE - _ZN40_INTERNAL_d5396241_4_k_cu_5b416310_462034cuda3std3__442_GLOBAL__N__d5396241_4_k_cu_5b416310_462036ignoreE)
_ZN40_INTERNAL_d5396241_4_k_cu_5b416310_462034cuda3std3__442_GLOBAL__N__d5396241_4_k_cu_5b416310_462036ignoreE:
	.zero		1
	.type		_ZN40_INTERNAL_d5396241_4_k_cu_5b416310_462034cuda3std6ranges3__45__cpo4dataE,@object
	.size		_ZN40_INTERNAL_d5396241_4_k_cu_5b416310_462034cuda3std6ranges3__45__cpo4dataE,(_ZN40_INTERNAL_d5396241_4_k_cu_5b416310_462036thrust24THRUST_300001_SM_1000_NS12placeholders2_7E - _ZN40_INTERNAL_d5396241_4_k_cu_5b416310_462034cuda3std6ranges3__45__cpo4dataE)
_ZN40_INTERNAL_d5396241_4_k_cu_5b416310_462034cuda3std6ranges3__45__cpo4dataE:
	.zero		1
	.type		_ZN40_INTERNAL_d5396241_4_k_cu_5b416310_462036thrust24THRUST_300001_SM_1000_NS12placeholders2_7E,@object
	.size		_ZN40_INTERNAL_d5396241_4_k_cu_5b416310_462036thrust24THRUST_300001_SM_1000_NS12placeholders2_7E,(_ZN40_INTERNAL_d5396241_4_k_cu_5b416310_462034cuda3std3__45__cpo6rbeginE - _ZN40_INTERNAL_d5396241_4_k_cu_5b416310_462036thrust24THRUST_300001_SM_1000_NS12placeholders2_7E)
_ZN40_INTERNAL_d5396241_4_k_cu_5b416310_462036thrust24THRUST_300001_SM_1000_NS12placeholders2_7E:
	.zero		1
	.type		_ZN40_INTERNAL_d5396241_4_k_cu_5b416310_462034cuda3std3__45__cpo6rbeginE,@object
	.size		_ZN40_INTERNAL_d5396241_4_k_cu_5b416310_462034cuda3std3__45__cpo6rbeginE,(_ZN40_INTERNAL_d5396241_4_k_cu_5b416310_462034cuda3std6ranges3__45__cpo7advanceE - _ZN40_INTERNAL_d5396241_4_k_cu_5b416310_462034cuda3std3__45__cpo6rbeginE)
_ZN40_INTERNAL_d5396241_4_k_cu_5b416310_462034cuda3std3__45__cpo6rbeginE:
	.zero		1
	.type		_ZN40_INTERNAL_d5396241_4_k_cu_5b416310_462034cuda3std6ranges3__45__cpo7advanceE,@object
	.size		_ZN40_INTERNAL_d5396241_4_k_cu_5b416310_462034cuda3std6ranges3__45__cpo7advanceE,(_ZN40_INTERNAL_d5396241_4_k_cu_5b416310_462034cuda3std3__47nulloptE - _ZN40_INTERNAL_d5396241_4_k_cu_5b416310_462034cuda3std6ranges3__45__cpo7advanceE)
_ZN40_INTERNAL_d5396241_4_k_cu_5b416310_462034cuda3std6ranges3__45__cpo7advanceE:
	.zero		1
	.type		_ZN40_INTERNAL_d5396241_4_k_cu_5b416310_462034cuda3std3__47nulloptE,@object
	.size		_ZN40_INTERNAL_d5396241_4_k_cu_5b416310_462034cuda3std3__47nulloptE,(_ZN40_INTERNAL_d5396241_4_k_cu_5b416310_462034cuda3std6ranges3__45__cpo8distanceE - _ZN40_INTERNAL_d5396241_4_k_cu_5b416310_462034cuda3std3__47nulloptE)
_ZN40_INTERNAL_d5396241_4_k_cu_5b416310_462034cuda3std3__47nulloptE:
	.zero		1
	.type		_ZN40_INTERNAL_d5396241_4_k_cu_5b416310_462034cuda3std6ranges3__45__cpo8distanceE,@object
	.size		_ZN40_INTERNAL_d5396241_4_k_cu_5b416310_462034cuda3std6ranges3__45__cpo8distanceE,(_ZN40_INTERNAL_d5396241_4_k_cu_5b416310_462036thrust24THRUST_300001_SM_1000_NS12placeholders2_6E - _ZN40_INTERNAL_d5396241_4_k_cu_5b416310_462034cuda3std6ranges3__45__cpo8distanceE)
_ZN40_INTERNAL_d5396241_4_k_cu_5b416310_462034cuda3std6ranges3__45__cpo8distanceE:
	.zero		1
	.type		_ZN40_INTERNAL_d5396241_4_k_cu_5b416310_462036thrust24THRUST_300001_SM_1000_NS12placeholders2_6E,@object
	.size		_ZN40_INTERNAL_d5396241_4_k_cu_5b416310_462036thrust24THRUST_300001_SM_1000_NS12placeholders2_6E,(_ZN40_INTERNAL_d5396241_4_k_cu_5b416310_462034cuda3std3__45__cpo4cendE - _ZN40_INTERNAL_d5396241_4_k_cu_5b416310_462036thrust24THRUST_300001_SM_1000_NS12placeholders2_6E)
_ZN40_INTERNAL_d5396241_4_k_cu_5b416310_462036thrust24THRUST_300001_SM_1000_NS12placeholders2_6E:
	.zero		1
	.type		_ZN40_INTERNAL_d5396241_4_k_cu_5b416310_462034cuda3std3__45__cpo4cendE,@object
	.size		_ZN40_INTERNAL_d5396241_4_k_cu_5b416310_462034cuda3std3__45__cpo4cendE,(_ZN40_INTERNAL_d5396241_4_k_cu_5b416310_462034cuda3std6ranges3__45__cpo4cendE - _ZN40_INTERNAL_d5396241_4_k_cu_5b416310_462034cuda3std3__45__cpo4cendE)
_ZN40_INTERNAL_d5396241_4_k_cu_5b416310_462034cuda3std3__45__cpo4cendE:
	.zero		1
	.type		_ZN40_INTERNAL_d5396241_4_k_cu_5b416310_462034cuda3std6ranges3__45__cpo4cendE,@object
	.size		_ZN40_INTERNAL_d5396241_4_k_cu_5b416310_462034cuda3std6ranges3__45__cpo4cendE,(_ZN40_INTERNAL_d5396241_4_k_cu_5b416310_462034cuda3std3__420unreachable_sentinelE - _ZN40_INTERNAL_d5396241_4_k_cu_5b416310_462034cuda3std6ranges3__45__cpo4cendE)
_ZN40_INTERNAL_d5396241_4_k_cu_5b416310_462034cuda3std6ranges3__45__cpo4cendE:
	.zero		1
	.type		_ZN40_INTERNAL_d5396241_4_k_cu_5b416310_462034cuda3std3__420unreachable_sentinelE,@object
	.size		_ZN40_INTERNAL_d5396241_4_k_cu_5b416310_462034cuda3std3__420unreachable_sentinelE,(_ZN40_INTERNAL_d5396241_4_k_cu_5b416310_462034cuda3std6ranges3__45__cpo5ssizeE - _ZN40_INTERNAL_d5396241_4_k_cu_5b416310_462034cuda3std3__420unreachable_sentinelE)
_ZN40_INTERNAL_d5396241_4_k_cu_5b416310_462034cuda3std3__420unreachable_sentinelE:
	.zero		1
	.type		_ZN40_INTERNAL_d5396241_4_k_cu_5b416310_462034cuda3std6ranges3__45__cpo5ssizeE,@object
	.size		_ZN40_INTERNAL_d5396241_4_k_cu_5b416310_462034cuda3std6ranges3__45__cpo5ssizeE,(_ZN40_INTERNAL_d5396241_4_k_cu_5b416310_462036thrust24THRUST_300001_SM_1000_NS12placeholders3_10E - _ZN40_INTERNAL_d5396241_4_k_cu_5b416310_462034cuda3std6ranges3__45__cpo5ssizeE)
_ZN40_INTERNAL_d5396241_4_k_cu_5b416310_462034cuda3std6ranges3__45__cpo5ssizeE:
	.zero		1
	.type		_ZN40_INTERNAL_d5396241_4_k_cu_5b416310_462036thrust24THRUST_300001_SM_1000_NS12placeholders3_10E,@object
	.size		_ZN40_INTERNAL_d5396241_4_k_cu_5b416310_462036thrust24THRUST_300001_SM_1000_NS12placeholders3_10E,(_ZN40_INTERNAL_d5396241_4_k_cu_5b416310_462034cuda3std3__45__cpo5crendE - _ZN40_INTERNAL_d5396241_4_k_cu_5b416310_462036thrust24THRUST_300001_SM_1000_NS12placeholders3_10E)
_ZN40_INTERNAL_d5396241_4_k_cu_5b416310_462036thrust24THRUST_300001_SM_1000_NS12placeholders3_10E:
	.zero		1
	.type		_ZN40_INTERNAL_d5396241_4_k_cu_5b416310_462034cuda3std3__45__cpo5crendE,@object
	.size		_ZN40_INTERNAL_d5396241_4_k_cu_5b416310_462034cuda3std3__45__cpo5crendE,(_ZN40_INTERNAL_d5396241_4_k_cu_5b416310_462034cuda3std6ranges3__45__cpo4prevE - _ZN40_INTERNAL_d5396241_4_k_cu_5b416310_462034cuda3std3__45__cpo5crendE)
_ZN40_INTERNAL_d5396241_4_k_cu_5b416310_462034cuda3std3__45__cpo5crendE:
	.zero		1
	.type		_ZN40_INTERNAL_d5396241_4_k_cu_5b416310_462034cuda3std6ranges3__45__cpo4prevE,@object
	.size		_ZN40_INTERNAL_d5396241_4_k_cu_5b416310_462034cuda3std6ranges3__45__cpo4prevE,(_ZN40_INTERNAL_d5396241_4_k_cu_5b416310_462034cuda3std6ranges3__45__cpo9iter_moveE - _ZN40_INTERNAL_d5396241_4_k_cu_5b416310_462034cuda3std6ranges3__45__cpo4prevE)
_ZN40_INTERNAL_d5396241_4_k_cu_5b416310_462034cuda3std6ranges3__45__cpo4prevE:
	.zero		1
	.type		_ZN40_INTERNAL_d5396241_4_k_cu_5b416310_462034cuda3std6ranges3__45__cpo9iter_moveE,@object
	.size		_ZN40_INTERNAL_d5396241_4_k_cu_5b416310_462034cuda3std6ranges3__45__cpo9iter_moveE,(_ZN40_INTERNAL_d5396241_4_k_cu_5b416310_462036thrust24THRUST_300001_SM_1000_NS12placeholders2_2E - _ZN40_INTERNAL_d5396241_4_k_cu_5b416310_462034cuda3std6ranges3__45__cpo9iter_moveE)
_ZN40_INTERNAL_d5396241_4_k_cu_5b416310_462034cuda3std6ranges3__45__cpo9iter_moveE:
	.zero		1
	.type		_ZN40_INTERNAL_d5396241_4_k_cu_5b416310_462036thrust24THRUST_300001_SM_1000_NS12placeholders2_2E,@object
	.size		_ZN40_INTERNAL_d5396241_4_k_cu_5b416310_462036thrust24THRUST_300001_SM_1000_NS12placeholders2_2E,(_ZN40_INTERNAL_d5396241_4_k_cu_5b416310_462036thrust24THRUST_300001_SM_1000_NS12placeholders2_4E - _ZN40_INTERNAL_d5396241_4_k_cu_5b416310_462036thrust24THRUST_300001_SM_1000_NS12placeholders2_2E)
_ZN40_INTERNAL_d5396241_4_k_cu_5b416310_462036thrust24THRUST_300001_SM_1000_NS12placeholders2_2E:
	.zero		1
	.type		_ZN40_INTERNAL_d5396241_4_k_cu_5b416310_462036thrust24THRUST_300001_SM_1000_NS12placeholders2_4E,@object
	.size		_ZN40_INTERNAL_d5396241_4_k_cu_5b416310_462036thrust24THRUST_300001_SM_1000_NS12placeholders2_4E,(_ZN40_INTERNAL_d5396241_4_k_cu_5b416310_462034cuda3std3__45__cpo3endE - _ZN40_INTERNAL_d5396241_4_k_cu_5b416310_462036thrust24THRUST_300001_SM_1000_NS12placeholders2_4E)
_ZN40_INTERNAL_d5396241_4_k_cu_5b416310_462036thrust24THRUST_300001_SM_1000_NS12placeholders2_4E:
	.zero		1
	.type		_ZN40_INTERNAL_d5396241_4_k_cu_5b416310_462034cuda3std3__45__cpo3endE,@object
	.size		_ZN40_INTERNAL_d5396241_4_k_cu_5b416310_462034cuda3std3__45__cpo3endE,(_ZN40_INTERNAL_d5396241_4_k_cu_5b416310_462034cuda3std6ranges3__45__cpo3endE - _ZN40_INTERNAL_d5396241_4_k_cu_5b416310_462034cuda3std3__45__cpo3endE)
_ZN40_INTERNAL_d5396241_4_k_cu_5b416310_462034cuda3std3__45__cpo3endE:
	.zero		1
	.type		_ZN40_INTERNAL_d5396241_4_k_cu_5b416310_462034cuda3std6ranges3__45__cpo3endE,@object
	.size		_ZN40_INTERNAL_d5396241_4_k_cu_5b416310_462034cuda3std6ranges3__45__cpo3endE,(_ZN40_INTERNAL_d5396241_4_k_cu_5b416310_462034cuda3std3__419piecewise_constructE - _ZN40_INTERNAL_d5396241_4_k_cu_5b416310_462034cuda3std6ranges3__45__cpo3endE)
_ZN40_INTERNAL_d5396241_4_k_cu_5b416310_462034cuda3std6ranges3__45__cpo3endE:
	.zero		1
	.type		_ZN40_INTERNAL_d5396241_4_k_cu_5b416310_462034cuda3std3__419piecewise_constructE,@object
	.size		_ZN40_INTERNAL_d5396241_4_k_cu_5b416310_462034cuda3std3__419piecewise_constructE,(_ZN40_INTERNAL_d5396241_4_k_cu_5b416310_462034cuda3std6ranges3__45__cpo5cdataE - _ZN40_INTERNAL_d5396241_4_k_cu_5b416310_462034cuda3std3__419piecewise_constructE)
_ZN40_INTERNAL_d5396241_4_k_cu_5b416310_462034cuda3std3__419piecewise_constructE:
	.zero		1
	.type		_ZN40_INTERNAL_d5396241_4_k_cu_5b416310_462034cuda3std6ranges3__45__cpo5cdataE,@object
	.size		_ZN40_INTERNAL_d5396241_4_k_cu_5b416310_462034cuda3std6ranges3__45__cpo5cdataE,(_ZN40_INTERNAL_d5396241_4_k_cu_5b416310_462036thrust24THRUST_300001_SM_1000_NS12placeholders2_8E - _ZN40_INTERNAL_d5396241_4_k_cu_5b416310_462034cuda3std6ranges3__45__cpo5cdataE)
_ZN40_INTERNAL_d5396241_4_k_cu_5b416310_462034cuda3std6ranges3__45__cpo5cdataE:
	.zero		1
	.type		_ZN40_INTERNAL_d5396241_4_k_cu_5b416310_462036thrust24THRUST_300001_SM_1000_NS12placeholders2_8E,@object
	.size		_ZN40_INTERNAL_d5396241_4_k_cu_5b416310_462036thrust24THRUST_300001_SM_1000_NS12placeholders2_8E,(_ZN40_INTERNAL_d5396241_4_k_cu_5b416310_462034cuda3std3__45__cpo4rendE - _ZN40_INTERNAL_d5396241_4_k_cu_5b416310_462036thrust24THRUST_300001_SM_1000_NS12placeholders2_8E)
_ZN40_INTERNAL_d5396241_4_k_cu_5b416310_462036thrust24THRUST_300001_SM_1000_NS12placeholders2_8E:
	.zero		1
	.type		_ZN40_INTERNAL_d5396241_4_k_cu_5b416310_462034cuda3std3__45__cpo4rendE,@object
	.size		_ZN40_INTERNAL_d5396241_4_k_cu_5b416310_462034cuda3std3__45__cpo4rendE,(_ZN40_INTERNAL_d5396241_4_k_cu_5b416310_462034cuda3std6ranges3__45__cpo9iter_swapE - _ZN40_INTERNAL_d5396241_4_k_cu_5b416310_462034cuda3std3__45__cpo4rendE)
_ZN40_INTERNAL_d5396241_4_k_cu_5b416310_462034cuda3std3__45__cpo4rendE:
	.zero		1
	.type		_ZN40_INTERNAL_d5396241_4_k_cu_5b416310_462034cuda3std6ranges3__45__cpo9iter_swapE,@object
	.size		_ZN40_INTERNAL_d5396241_4_k_cu_5b416310_462034cuda3std6ranges3__45__cpo9iter_swapE,(_ZN40_INTERNAL_d5396241_4_k_cu_5b416310_462034cuda3std3__48unexpectE - _ZN40_INTERNAL_d5396241_4_k_cu_5b416310_462034cuda3std6ranges3__45__cpo9iter_swapE)
_ZN40_INTERNAL_d5396241_4_k_cu_5b416310_462034cuda3std6ranges3__45__cpo9iter_swapE:
	.zero		1
	.type		_ZN40_INTERNAL_d5396241_4_k_cu_5b416310_462034cuda3std3__48unexpectE,@object
	.size		_ZN40_INTERNAL_d5396241_4_k_cu_5b416310_462034cuda3std3__48unexpectE,(_ZN40_INTERNAL_d5396241_4_k_cu_5b416310_462036thrust24THRUST_300001_SM_1000_NS6system6detail10sequential3seqE - _ZN40_INTERNAL_d5396241_4_k_cu_5b416310_462034cuda3std3__48unexpectE)
_ZN40_INTERNAL_d5396241_4_k_cu_5b416310_462034cuda3std3__48unexpectE:
	.zero		1
	.type		_ZN40_INTERNAL_d5396241_4_k_cu_5b416310_462036thrust24THRUST_300001_SM_1000_NS6system6detail10sequential3seqE,@object
	.size		_ZN40_INTERNAL_d5396241_4_k_cu_5b416310_462036thrust24THRUST_300001_SM_1000_NS6system6detail10sequential3seqE,(.L_29 - _ZN40_INTERNAL_d5396241_4_k_cu_5b416310_462036thrust24THRUST_300001_SM_1000_NS6system6detail10sequential3seqE)
_ZN40_INTERNAL_d5396241_4_k_cu_5b416310_462036thrust24THRUST_300001_SM_1000_NS6system6detail10sequential3seqE:
	.zero		1
.L_29:


//--------------------- .nv.constant0._ZN3cub18CUB_300001_SM_10006detail11EmptyKernelIvEEvv --------------------------
	.section	.nv.constant0._ZN3cub18CUB_300001_SM_10006detail11EmptyKernelIvEEvv,"a",@progbits
	.sectionflags	@""
	.align	4
.nv.constant0._ZN3cub18CUB_300001_SM_10006detail11EmptyKernelIvEEvv:
	.zero		896


//--------------------- SYMBOLS --------------------------

	.type		.nv.reservedSmem.offset0,@object
	.size		.nv.reservedSmem.offset0,0x4
